//
// Generated by NVIDIA NVVM Compiler
//
// Compiler Build ID: CL-36424714
// Cuda compilation tools, release 13.0, V13.0.88
// Based on NVVM 20.0.0
//

.version 9.0
.target sm_100
.address_size 64

	// .globl	_Z6addOneiPd

.visible .entry _Z6addOneiPd(
	.param .u32 _Z6addOneiPd_param_0,
	.param .u64 .ptr .align 1 _Z6addOneiPd_param_1
)
{
	.reg .b32 	%r<5>;
	.reg .b64 	%rd<8>;
	.reg .b64 	%fd<3>;

	ld.param.u64 	%rd1, [_Z6addOneiPd_param_1];
	cvta.to.global.u64 	%rd2, %rd1;
	mov.u32 	%r1, %ctaid.x;
	mov.u32 	%r2, %ntid.x;
	mul.lo.s32 	%r3, %r1, %r2;
	cvt.u64.u32 	%rd3, %r3;
	mov.u32 	%r4, %tid.x;
	cvt.u64.u32 	%rd4, %r4;
	add.s64 	%rd5, %rd3, %rd4;
	shl.b64 	%rd6, %rd5, 3;
	add.s64 	%rd7, %rd2, %rd6;
	ld.global.f64 	%fd1, [%rd7];
	add.f64 	%fd2, %fd1, 0d3FF0000000000000;
	st.global.f64 	[%rd7], %fd2;
	ret;

}


// ===== COMPILED SASS (sm_100) =====

	.target	sm_100

	.elftype	@"ET_EXEC"


//--------------------- .note.nv.tkinfo           --------------------------
	.section	.note.nv.tkinfo,"",@"SHT_NOTE"
	.sectionflags	@"SHF_NOTE_NV_TKINFO"
	.tkinfo
        /*0018*/ 	.word	0x00000002
        /*0030*/ 	.string	""
        /*0030*/ 	.string	"ptxas"
        /*0030*/ 	.string	"Cuda compilation tools, release 13.0, V13.0.88"
        /*0030*/ 	.string	"Build cuda_13.0.r13.0/compiler.36424714_0"
        /*0030*/ 	.string	"-arch sm_100 -m 64 "



//--------------------- .note.nv.cuinfo           --------------------------
	.section	.note.nv.cuinfo,"",@"SHT_NOTE"
	.sectionflags	@"SHF_NOTE_NV_CUINFO"
        /*0018*/ 	.short	0x0002
        /*001a*/ 	.short	0x0064
        /*001c*/ 	.short	0x0082
	.zero		2


//--------------------- .nv.info                  --------------------------
	.section	.nv.info,"",@"SHT_CUDA_INFO"
	.align	4


	//----- nvinfo : EIATTR_REGCOUNT
	.align		4
        /*0000*/ 	.byte	0x04, 0x2f
        /*0002*/ 	.short	(.L_1 - .L_0)
	.align		4
.L_0:
        /*0004*/ 	.word	index@(_Z6addOneiPd)
        /*0008*/ 	.word	0x00000008


	//----- nvinfo : EIATTR_FRAME_SIZE
	.align		4
.L_1:
        /*000c*/ 	.byte	0x04, 0x11
        /*000e*/ 	.short	(.L_3 - .L_2)
	.align		4
.L_2:
        /*0010*/ 	.word	index@(_Z6addOneiPd)
        /*0014*/ 	.word	0x00000000


	//----- nvinfo : EIATTR_MIN_STACK_SIZE
	.align		4
.L_3:
        /*0018*/ 	.byte	0x04, 0x12
        /*001a*/ 	.short	(.L_5 - .L_4)
	.align		4
.L_4:
        /*001c*/ 	.word	index@(_Z6addOneiPd)
        /*0020*/ 	.word	0x00000000
.L_5:


//--------------------- .nv.compat                --------------------------
	.section	.nv.compat,"",@"SHT_CUDA_COMPAT_INFO"
	.align	4
        /*0000*/ 	.byte	0x02, 0x09, 0x00, 0x00, 0x02, 0x02, 0x01, 0x00, 0x02, 0x05, 0x05, 0x00, 0x03, 0x07, 0x01, 0x01
        /*0010*/ 	.byte	0x02, 0x03, 0x00, 0x00, 0x02, 0x06, 0x01, 0x00, 0x04, 0x0b, 0x08, 0x00, 0x01, 0x00, 0x00, 0x00
        /*0020*/ 	.byte	0x00, 0x00, 0x00, 0x00


//--------------------- .nv.info._Z6addOneiPd     --------------------------
	.section	.nv.info._Z6addOneiPd,"",@"SHT_CUDA_INFO"
	.sectionflags	@""
	.align	4


	//----- nvinfo : EIATTR_CUDA_API_VERSION
	.align		4
        /*0000*/ 	.byte	0x04, 0x37
        /*0002*/ 	.short	(.L_7 - .L_6)
.L_6:
        /*0004*/ 	.word	0x00000082


	//----- nvinfo : EIATTR_KPARAM_INFO
	.align		4
.L_7:
        /*0008*/ 	.byte	0x04, 0x17
        /*000a*/ 	.short	(.L_9 - .L_8)
.L_8:
        /*000c*/ 	.word	0x00000000
        /*0010*/ 	.short	0x0001
        /*0012*/ 	.short	0x0008
        /*0014*/ 	.byte	0x00, 0xf5, 0x21, 0x00


	//----- nvinfo : EIATTR_KPARAM_INFO
	.align		4
.L_9:
        /*0018*/ 	.byte	0x04, 0x17
        /*001a*/ 	.short	(.L_11 - .L_10)
.L_10:
        /*001c*/ 	.word	0x00000000
        /*0020*/ 	.short	0x0000
        /*0022*/ 	.short	0x0000
        /*0024*/ 	.byte	0x00, 0xf0, 0x11, 0x00


	//----- nvinfo : EIATTR_SPARSE_MMA_MASK
	.align		4
.L_11:
        /*0028*/ 	.byte	0x03, 0x50
        /*002a*/ 	.short	0x0000


	//----- nvinfo : EIATTR_MAXREG_COUNT
	.align		4
        /*002c*/ 	.byte	0x03, 0x1b
        /*002e*/ 	.short	0x00ff


	//----- nvinfo : EIATTR_MERCURY_ISA_VERSION
	.align		4
        /*0030*/ 	.byte	0x03, 0x5f
        /*0032*/ 	.short	0x0101


	//----- nvinfo : EIATTR_VRC_CTA_INIT_COUNT
	.align		4
        /*0034*/ 	.byte	0x02, 0x4a
	.zero		1
	.zero		1


	//----- nvinfo : EIATTR_EXIT_INSTR_OFFSETS
	.align		4
        /*0038*/ 	.byte	0x04, 0x1c
        /*003a*/ 	.short	(.L_13 - .L_12)


	//   ....[0]....
.L_12:
        /*003c*/ 	.word	0x000000e0


	//----- nvinfo : EIATTR_CBANK_PARAM_SIZE
	.align		4
.L_13:
        /*0040*/ 	.byte	0x03, 0x19
        /*0042*/ 	.short	0x0010


	//----- nvinfo : EIATTR_PARAM_CBANK
	.align		4
        /*0044*/ 	.byte	0x04, 0x0a
        /*0046*/ 	.short	(.L_15 - .L_14)
	.align		4
.L_14:
        /*0048*/ 	.word	index@(.nv.constant0._Z6addOneiPd)
        /*004c*/ 	.short	0x0380
        /*004e*/ 	.short	0x0010


	//----- nvinfo : EIATTR_SW_WAR
	.align		4
.L_15:
        /*0050*/ 	.byte	0x04, 0x36
        /*0052*/ 	.short	(.L_17 - .L_16)
.L_16:
        /*0054*/ 	.word	0x00000008
.L_17:


//--------------------- .nv.callgraph             --------------------------
	.section	.nv.callgraph,"",@"SHT_CUDA_CALLGRAPH"
	.align	4
	.sectionentsize	8
	.align		4
        /*0000*/ 	.word	0x00000000
	.align		4
        /*0004*/ 	.word	0xffffffff
	.align		4
        /*0008*/ 	.word	0x00000000
	.align		4
        /*000c*/ 	.word	0xfffffffe
	.align		4
        /*0010*/ 	.word	0x00000000
	.align		4
        /*0014*/ 	.word	0xfffffffd
	.align		4
        /*0018*/ 	.word	0x00000000
	.align		4
        /*001c*/ 	.word	0xfffffffc


//--------------------- .text._Z6addOneiPd        --------------------------
	.section	.text._Z6addOneiPd,"ax",@progbits
	.align	128
        .global         _Z6addOneiPd
        .type           _Z6addOneiPd,@function
        .size           _Z6addOneiPd,(.L_x_1 - _Z6addOneiPd)
        .other          _Z6addOneiPd,@"STO_CUDA_ENTRY STV_DEFAULT"
_Z6addOneiPd:
.text._Z6addOneiPd:
[----:B------:R-:W-:Y:S01]  /*0000*/  LDC R1, c[0x0][0x37c] ;  /* 0x0000df00ff017b82 */ /* 0x000fe20000000800 */
[----:B------:R-:W0:Y:S07]  /*0010*/  S2R R2, SR_TID.X ;  /* 0x0000000000027919 */ /* 0x000e2e0000002100 */
[----:B------:R-:W1:Y:S01]  /*0020*/  S2UR UR4, SR_CTAID.X ;  /* 0x00000000000479c3 */ /* 0x000e620000002500 */
[----:B------:R-:W2:Y:S07]  /*0030*/  LDCU.64 UR6, c[0x0][0x388] ;  /* 0x00007100ff0677ac */ /* 0x000eae0008000a00 */
[----:B------:R-:W1:Y:S02]  /*0040*/  LDC R0, c[0x0][0x360] ;  /* 0x0000d800ff007b82 */ /* 0x000e640000000800 */
[----:B-1----:R-:W-:Y:S01]  /*0050*/  IMAD R3, R0, UR4, RZ ;  /* 0x0000000400037c24 */ /* 0x002fe2000f8e02ff */
[----:B------:R-:W1:Y:S04]  /*0060*/  LDCU.64 UR4, c[0x0][0x358] ;  /* 0x00006b00ff0477ac */ /* 0x000e680008000a00 */
[----:B0-----:R-:W-:-:S05]  /*0070*/  IADD3 R0, P0, PT, R3, R2, RZ ;  /* 0x0000000203007210 */ /* 0x001fca0007f1e0ff */
[----:B------:R-:W-:Y:S01]  /*0080*/  IMAD.X R3, RZ, RZ, RZ, P0 ;  /* 0x000000ffff037224 */ /* 0x000fe200000e06ff */
[----:B--2---:R-:W-:-:S04]  /*0090*/  LEA R2, P0, R0, UR6, 0x3 ;  /* 0x0000000600027c11 */ /* 0x004fc8000f8018ff */
[----:B------:R-:W-:-:S05]  /*00a0*/  LEA.HI.X R3, R0, UR7, R3, 0x3, P0 ;  /* 0x0000000700037c11 */ /* 0x000fca00080f1c03 */
[----:B-1----:R-:W2:Y:S02]  /*00b0*/  LDG.E.64 R4, desc[UR4][R2.64] ;  /* 0x0000000402047981 */ /* 0x002ea4000c1e1b00 */
[----:B--2---:R-:W-:-:S07]  /*00c0*/  DADD R4, R4, 1 ;  /* 0x3ff0000004047429 */ /* 0x004fce0000000000 */
[----:B------:R-:W-:Y:S01]  /*00d0*/  STG.E.64 desc[UR4][R2.64], R4 ;  /* 0x0000000402007986 */ /* 0x000fe2000c101b04 */
[----:B------:R-:W-:Y:S05]  /*00e0*/  EXIT ;  /* 0x000000000000794d */ /* 0x000fea0003800000 */
.L_x_0:
[----:B------:R-:W-:-:S00]  /*00f0*/  BRA `(.L_x_0) ;  /* 0xfffffffc00fc7947 */ /* 0x000fc0000383ffff */
[----:B------:R-:W-:-:S00]  /*0100*/  NOP ;  /* 0x0000000000007918 */ /* 0x000fc00000000000 */
[----:B------:R-:W-:-:S00]  /*0110*/  NOP ;  /* 0x0000000000007918 */ /* 0x000fc00000000000 */
[----:B------:R-:W-:-:S00]  /*0120*/  NOP ;  /* 0x0000000000007918 */ /* 0x000fc00000000000 */
[----:B------:R-:W-:-:S00]  /*0130*/  NOP ;  /* 0x0000000000007918 */ /* 0x000fc00000000000 */
[----:B------:R-:W-:-:S00]  /*0140*/  NOP ;  /* 0x0000000000007918 */ /* 0x000fc00000000000 */
[----:B------:R-:W-:-:S00]  /*0150*/  NOP ;  /* 0x0000000000007918 */ /* 0x000fc00000000000 */
[----:B------:R-:W-:-:S00]  /*0160*/  NOP ;  /* 0x0000000000007918 */ /* 0x000fc00000000000 */
[----:B------:R-:W-:-:S00]  /*0170*/  NOP ;  /* 0x0000000000007918 */ /* 0x000fc00000000000 */
.L_x_1:


//--------------------- .nv.shared.reserved.0     --------------------------
	.section	.nv.shared.reserved.0,"aw",@nobits
	.weak		__nv_reservedSMEM_offset_0_alias
	.size		__nv_reservedSMEM_offset_0_alias, 0, 64
	.other		__nv_reservedSMEM_offset_0_alias,@"STO_CUDA_RESERVED_SHARED STV_DEFAULT"
__nv_reservedSMEM_offset_0_alias:
	.zero		0
	.zero		64


//--------------------- .nv.constant0._Z6addOneiPd --------------------------
	.section	.nv.constant0._Z6addOneiPd,"a",@progbits
	.sectionflags	@""
	.align	4
.nv.constant0._Z6addOneiPd:
	.zero		912


//--------------------- SYMBOLS --------------------------

	.type		.nv.reservedSmem.offset0,@object
	.size		.nv.reservedSmem.offset0,0x4
